//
// Generated by NVIDIA NVVM Compiler
//
// Compiler Build ID: CL-36424714
// Cuda compilation tools, release 13.0, V13.0.88
// Based on NVVM 20.0.0
//

.version 9.0
.target sm_100
.address_size 64


.func  (.param .b32 func_retval0) _Z3addPiS_ii(
	.param .b64 _Z3addPiS_ii_param_0,
	.param .b64 _Z3addPiS_ii_param_1,
	.param .b32 _Z3addPiS_ii_param_2,
	.param .b32 _Z3addPiS_ii_param_3
)
{
	.reg .pred 	%p<2>;
	.reg .b32 	%r<13>;
	.reg .b64 	%rd<8>;

	ld.param.u64 	%rd3, [_Z3addPiS_ii_param_0];
	ld.param.u64 	%rd4, [_Z3addPiS_ii_param_1];
	ld.param.u32 	%r3, [_Z3addPiS_ii_param_2];
	ld.param.u32 	%r5, [_Z3addPiS_ii_param_3];
	cvta.to.global.u64 	%rd1, %rd4;
	cvta.to.global.u64 	%rd2, %rd3;
	setp.ge.s32 	%p1, %r3, %r5;
	mov.b32 	%r12, 0;
	@%p1 bra 	$L__BB0_2;
	mul.wide.s32 	%rd5, %r3, 4;
	add.s64 	%rd6, %rd2, %rd5;
	ld.global.u32 	%r6, [%rd6];
	add.s64 	%rd7, %rd1, %rd5;
	ld.global.u32 	%r7, [%rd7];
	add.s32 	%r12, %r6, %r7;
$L__BB0_2:
	ld.global.u32 	%r8, [%rd2];
	ld.global.u32 	%r9, [%rd1];
	add.s32 	%r10, %r8, %r12;
	add.s32 	%r11, %r10, %r9;
	st.param.b32 	[func_retval0], %r11;
	ret;

}
	// .globl	vecAdd
.visible .entry vecAdd(
	.param .u64 .ptr .align 1 vecAdd_param_0,
	.param .u64 .ptr .align 1 vecAdd_param_1,
	.param .u64 .ptr .align 1 vecAdd_param_2,
	.param .u64 vecAdd_param_3,
	.param .u64 vecAdd_param_4
)
{
	.reg .pred 	%p<10>;
	.reg .b32 	%r<36>;
	.reg .b64 	%rd<16>;

	ld.param.u64 	%rd7, [vecAdd_param_0];
	ld.param.u64 	%rd8, [vecAdd_param_1];
	ld.param.u64 	%rd9, [vecAdd_param_2];
	ld.param.u64 	%rd10, [vecAdd_param_3];
	ld.param.u64 	%rd11, [vecAdd_param_4];
	mov.u32 	%r3, %ntid.x;
	mov.u32 	%r4, %ctaid.x;
	mov.u32 	%r5, %tid.x;
	mad.lo.s32 	%r1, %r3, %r4, %r5;
	setp.eq.s64 	%p1, %rd11, 0;
	@%p1 bra 	$L__BB1_12;
	cvta.to.global.u64 	%rd12, %rd9;
	cvt.u32.u64 	%r2, %rd10;
	mul.wide.u32 	%rd13, %r1, 4;
	add.s64 	%rd1, %rd12, %rd13;
	and.b64  	%rd2, %rd11, 7;
	setp.lt.u64 	%p2, %rd11, 8;
	@%p2 bra 	$L__BB1_4;
	and.b64  	%rd15, %rd11, -8;
$L__BB1_3:
	.pragma "nounroll";
	{ // callseq 0, 0
	.param .b64 param0;
	st.param.b64 	[param0], %rd7;
	.param .b64 param1;
	st.param.b64 	[param1], %rd8;
	.param .b32 param2;
	st.param.b32 	[param2], %r1;
	.param .b32 param3;
	st.param.b32 	[param3], %r2;
	.param .b32 retval0;
	call.uni (retval0), 
	_Z3addPiS_ii, 
	(
	param0, 
	param1, 
	param2, 
	param3
	);
	ld.param.b32 	%r6, [retval0];
	} // callseq 0
	st.global.u32 	[%rd1], %r6;
	{ // callseq 1, 0
	.param .b64 param0;
	st.param.b64 	[param0], %rd7;
	.param .b64 param1;
	st.param.b64 	[param1], %rd8;
	.param .b32 param2;
	st.param.b32 	[param2], %r1;
	.param .b32 param3;
	st.param.b32 	[param3], %r2;
	.param .b32 retval0;
	call.uni (retval0), 
	_Z3addPiS_ii, 
	(
	param0, 
	param1, 
	param2, 
	param3
	);
	ld.param.b32 	%r8, [retval0];
	} // callseq 1
	st.global.u32 	[%rd1], %r8;
	{ // callseq 2, 0
	.param .b64 param0;
	st.param.b64 	[param0], %rd7;
	.param .b64 param1;
	st.param.b64 	[param1], %rd8;
	.param .b32 param2;
	st.param.b32 	[param2], %r1;
	.param .b32 param3;
	st.param.b32 	[param3], %r2;
	.param .b32 retval0;
	call.uni (retval0), 
	_Z3addPiS_ii, 
	(
	param0, 
	param1, 
	param2, 
	param3
	);
	ld.param.b32 	%r10, [retval0];
	} // callseq 2
	st.global.u32 	[%rd1], %r10;
	{ // callseq 3, 0
	.param .b64 param0;
	st.param.b64 	[param0], %rd7;
	.param .b64 param1;
	st.param.b64 	[param1], %rd8;
	.param .b32 param2;
	st.param.b32 	[param2], %r1;
	.param .b32 param3;
	st.param.b32 	[param3], %r2;
	.param .b32 retval0;
	call.uni (retval0), 
	_Z3addPiS_ii, 
	(
	param0, 
	param1, 
	param2, 
	param3
	);
	ld.param.b32 	%r12, [retval0];
	} // callseq 3
	st.global.u32 	[%rd1], %r12;
	{ // callseq 4, 0
	.param .b64 param0;
	st.param.b64 	[param0], %rd7;
	.param .b64 param1;
	st.param.b64 	[param1], %rd8;
	.param .b32 param2;
	st.param.b32 	[param2], %r1;
	.param .b32 param3;
	st.param.b32 	[param3], %r2;
	.param .b32 retval0;
	call.uni (retval0), 
	_Z3addPiS_ii, 
	(
	param0, 
	param1, 
	param2, 
	param3
	);
	ld.param.b32 	%r14, [retval0];
	} // callseq 4
	st.global.u32 	[%rd1], %r14;
	{ // callseq 5, 0
	.param .b64 param0;
	st.param.b64 	[param0], %rd7;
	.param .b64 param1;
	st.param.b64 	[param1], %rd8;
	.param .b32 param2;
	st.param.b32 	[param2], %r1;
	.param .b32 param3;
	st.param.b32 	[param3], %r2;
	.param .b32 retval0;
	call.uni (retval0), 
	_Z3addPiS_ii, 
	(
	param0, 
	param1, 
	param2, 
	param3
	);
	ld.param.b32 	%r16, [retval0];
	} // callseq 5
	st.global.u32 	[%rd1], %r16;
	{ // callseq 6, 0
	.param .b64 param0;
	st.param.b64 	[param0], %rd7;
	.param .b64 param1;
	st.param.b64 	[param1], %rd8;
	.param .b32 param2;
	st.param.b32 	[param2], %r1;
	.param .b32 param3;
	st.param.b32 	[param3], %r2;
	.param .b32 retval0;
	call.uni (retval0), 
	_Z3addPiS_ii, 
	(
	param0, 
	param1, 
	param2, 
	param3
	);
	ld.param.b32 	%r18, [retval0];
	} // callseq 6
	st.global.u32 	[%rd1], %r18;
	{ // callseq 7, 0
	.param .b64 param0;
	st.param.b64 	[param0], %rd7;
	.param .b64 param1;
	st.param.b64 	[param1], %rd8;
	.param .b32 param2;
	st.param.b32 	[param2], %r1;
	.param .b32 param3;
	st.param.b32 	[param3], %r2;
	.param .b32 retval0;
	call.uni (retval0), 
	_Z3addPiS_ii, 
	(
	param0, 
	param1, 
	param2, 
	param3
	);
	ld.param.b32 	%r20, [retval0];
	} // callseq 7
	st.global.u32 	[%rd1], %r20;
	add.s64 	%rd15, %rd15, -8;
	setp.ne.s64 	%p3, %rd15, 0;
	@%p3 bra 	$L__BB1_3;
$L__BB1_4:
	setp.eq.s64 	%p4, %rd2, 0;
	@%p4 bra 	$L__BB1_12;
	and.b64  	%rd6, %rd11, 3;
	setp.lt.u64 	%p5, %rd2, 4;
	@%p5 bra 	$L__BB1_7;
	{ // callseq 8, 0
	.param .b64 param0;
	st.param.b64 	[param0], %rd7;
	.param .b64 param1;
	st.param.b64 	[param1], %rd8;
	.param .b32 param2;
	st.param.b32 	[param2], %r1;
	.param .b32 param3;
	st.param.b32 	[param3], %r2;
	.param .b32 retval0;
	call.uni (retval0), 
	_Z3addPiS_ii, 
	(
	param0, 
	param1, 
	param2, 
	param3
	);
	ld.param.b32 	%r22, [retval0];
	} // callseq 8
	st.global.u32 	[%rd1], %r22;
	{ // callseq 9, 0
	.param .b64 param0;
	st.param.b64 	[param0], %rd7;
	.param .b64 param1;
	st.param.b64 	[param1], %rd8;
	.param .b32 param2;
	st.param.b32 	[param2], %r1;
	.param .b32 param3;
	st.param.b32 	[param3], %r2;
	.param .b32 retval0;
	call.uni (retval0), 
	_Z3addPiS_ii, 
	(
	param0, 
	param1, 
	param2, 
	param3
	);
	ld.param.b32 	%r24, [retval0];
	} // callseq 9
	st.global.u32 	[%rd1], %r24;
	{ // callseq 10, 0
	.param .b64 param0;
	st.param.b64 	[param0], %rd7;
	.param .b64 param1;
	st.param.b64 	[param1], %rd8;
	.param .b32 param2;
	st.param.b32 	[param2], %r1;
	.param .b32 param3;
	st.param.b32 	[param3], %r2;
	.param .b32 retval0;
	call.uni (retval0), 
	_Z3addPiS_ii, 
	(
	param0, 
	param1, 
	param2, 
	param3
	);
	ld.param.b32 	%r26, [retval0];
	} // callseq 10
	st.global.u32 	[%rd1], %r26;
	{ // callseq 11, 0
	.param .b64 param0;
	st.param.b64 	[param0], %rd7;
	.param .b64 param1;
	st.param.b64 	[param1], %rd8;
	.param .b32 param2;
	st.param.b32 	[param2], %r1;
	.param .b32 param3;
	st.param.b32 	[param3], %r2;
	.param .b32 retval0;
	call.uni (retval0), 
	_Z3addPiS_ii, 
	(
	param0, 
	param1, 
	param2, 
	param3
	);
	ld.param.b32 	%r28, [retval0];
	} // callseq 11
	st.global.u32 	[%rd1], %r28;
$L__BB1_7:
	setp.eq.s64 	%p6, %rd6, 0;
	@%p6 bra 	$L__BB1_12;
	setp.eq.s64 	%p7, %rd6, 1;
	@%p7 bra 	$L__BB1_10;
	{ // callseq 12, 0
	.param .b64 param0;
	st.param.b64 	[param0], %rd7;
	.param .b64 param1;
	st.param.b64 	[param1], %rd8;
	.param .b32 param2;
	st.param.b32 	[param2], %r1;
	.param .b32 param3;
	st.param.b32 	[param3], %r2;
	.param .b32 retval0;
	call.uni (retval0), 
	_Z3addPiS_ii, 
	(
	param0, 
	param1, 
	param2, 
	param3
	);
	ld.param.b32 	%r30, [retval0];
	} // callseq 12
	st.global.u32 	[%rd1], %r30;
	{ // callseq 13, 0
	.param .b64 param0;
	st.param.b64 	[param0], %rd7;
	.param .b64 param1;
	st.param.b64 	[param1], %rd8;
	.param .b32 param2;
	st.param.b32 	[param2], %r1;
	.param .b32 param3;
	st.param.b32 	[param3], %r2;
	.param .b32 retval0;
	call.uni (retval0), 
	_Z3addPiS_ii, 
	(
	param0, 
	param1, 
	param2, 
	param3
	);
	ld.param.b32 	%r32, [retval0];
	} // callseq 13
	st.global.u32 	[%rd1], %r32;
$L__BB1_10:
	and.b64  	%rd14, %rd11, 1;
	setp.eq.b64 	%p8, %rd14, 1;
	not.pred 	%p9, %p8;
	@%p9 bra 	$L__BB1_12;
	{ // callseq 14, 0
	.param .b64 param0;
	st.param.b64 	[param0], %rd7;
	.param .b64 param1;
	st.param.b64 	[param1], %rd8;
	.param .b32 param2;
	st.param.b32 	[param2], %r1;
	.param .b32 param3;
	st.param.b32 	[param3], %r2;
	.param .b32 retval0;
	call.uni (retval0), 
	_Z3addPiS_ii, 
	(
	param0, 
	param1, 
	param2, 
	param3
	);
	ld.param.b32 	%r34, [retval0];
	} // callseq 14
	st.global.u32 	[%rd1], %r34;
$L__BB1_12:
	ret;

}


// ===== COMPILED SASS (sm_100) =====

	.target	sm_100

	.elftype	@"ET_EXEC"


//--------------------- .note.nv.tkinfo           --------------------------
	.section	.note.nv.tkinfo,"",@"SHT_NOTE"
	.sectionflags	@"SHF_NOTE_NV_TKINFO"
	.tkinfo
        /*0018*/ 	.word	0x00000002
        /*0030*/ 	.string	""
        /*0030*/ 	.string	"ptxas"
        /*0030*/ 	.string	"Cuda compilation tools, release 13.0, V13.0.88"
        /*0030*/ 	.string	"Build cuda_13.0.r13.0/compiler.36424714_0"
        /*0030*/ 	.string	"-arch sm_100 -m 64 "



//--------------------- .note.nv.cuinfo           --------------------------
	.section	.note.nv.cuinfo,"",@"SHT_NOTE"
	.sectionflags	@"SHF_NOTE_NV_CUINFO"
        /*0018*/ 	.short	0x0002
        /*001a*/ 	.short	0x0064
        /*001c*/ 	.short	0x0082
	.zero		2


//--------------------- .nv.info                  --------------------------
	.section	.nv.info,"",@"SHT_CUDA_INFO"
	.align	4


	//----- nvinfo : EIATTR_REGCOUNT
	.align		4
        /*0000*/ 	.byte	0x04, 0x2f
        /*0002*/ 	.short	(.L_1 - .L_0)
	.align		4
.L_0:
        /*0004*/ 	.word	index@(vecAdd)
        /*0008*/ 	.word	0x00000014


	//----- nvinfo : EIATTR_FRAME_SIZE
	.align		4
.L_1:
        /*000c*/ 	.byte	0x04, 0x11
        /*000e*/ 	.short	(.L_3 - .L_2)
	.align		4
.L_2:
        /*0010*/ 	.word	index@($vecAdd$_Z3addPiS_ii)
        /*0014*/ 	.word	0x00000000


	//----- nvinfo : EIATTR_FRAME_SIZE
	.align		4
.L_3:
        /*0018*/ 	.byte	0x04, 0x11
        /*001a*/ 	.short	(.L_5 - .L_4)
	.align		4
.L_4:
        /*001c*/ 	.word	index@(vecAdd)
        /*0020*/ 	.word	0x00000000


	//----- nvinfo : EIATTR_MIN_STACK_SIZE
	.align		4
.L_5:
        /*0024*/ 	.byte	0x04, 0x12
        /*0026*/ 	.short	(.L_7 - .L_6)
	.align		4
.L_6:
        /*0028*/ 	.word	index@(vecAdd)
        /*002c*/ 	.word	0x00000000
.L_7:


//--------------------- .nv.compat                --------------------------
	.section	.nv.compat,"",@"SHT_CUDA_COMPAT_INFO"
	.align	4
        /*0000*/ 	.byte	0x02, 0x09, 0x00, 0x00, 0x02, 0x02, 0x01, 0x00, 0x02, 0x05, 0x05, 0x00, 0x03, 0x07, 0x01, 0x01
        /*0010*/ 	.byte	0x02, 0x03, 0x00, 0x00, 0x02, 0x06, 0x01, 0x00, 0x04, 0x0b, 0x08, 0x00, 0x09, 0x00, 0x00, 0x00
        /*0020*/ 	.byte	0x00, 0x00, 0x00, 0x00


//--------------------- .nv.info.vecAdd           --------------------------
	.section	.nv.info.vecAdd,"",@"SHT_CUDA_INFO"
	.sectionflags	@""
	.align	4


	//----- nvinfo : EIATTR_CUDA_API_VERSION
	.align		4
        /*0000*/ 	.byte	0x04, 0x37
        /*0002*/ 	.short	(.L_9 - .L_8)
.L_8:
        /*0004*/ 	.word	0x00000082


	//----- nvinfo : EIATTR_KPARAM_INFO
	.align		4
.L_9:
        /*0008*/ 	.byte	0x04, 0x17
        /*000a*/ 	.short	(.L_11 - .L_10)
.L_10:
        /*000c*/ 	.word	0x00000000
        /*0010*/ 	.short	0x0004
        /*0012*/ 	.short	0x0020
        /*0014*/ 	.byte	0x00, 0xf0, 0x21, 0x00


	//----- nvinfo : EIATTR_KPARAM_INFO
	.align		4
.L_11:
        /*0018*/ 	.byte	0x04, 0x17
        /*001a*/ 	.short	(.L_13 - .L_12)
.L_12:
        /*001c*/ 	.word	0x00000000
        /*0020*/ 	.short	0x0003
        /*0022*/ 	.short	0x0018
        /*0024*/ 	.byte	0x00, 0xf0, 0x21, 0x00


	//----- nvinfo : EIATTR_KPARAM_INFO
	.align		4
.L_13:
        /*0028*/ 	.byte	0x04, 0x17
        /*002a*/ 	.short	(.L_15 - .L_14)
.L_14:
        /*002c*/ 	.word	0x00000000
        /*0030*/ 	.short	0x0002
        /*0032*/ 	.short	0x0010
        /*0034*/ 	.byte	0x00, 0xf5, 0x21, 0x00


	//----- nvinfo : EIATTR_KPARAM_INFO
	.align		4
.L_15:
        /*0038*/ 	.byte	0x04, 0x17
        /*003a*/ 	.short	(.L_17 - .L_16)
.L_16:
        /*003c*/ 	.word	0x00000000
        /*0040*/ 	.short	0x0001
        /*0042*/ 	.short	0x0008
        /*0044*/ 	.byte	0x00, 0xf5, 0x21, 0x00


	//----- nvinfo : EIATTR_KPARAM_INFO
	.align		4
.L_17:
        /*0048*/ 	.byte	0x04, 0x17
        /*004a*/ 	.short	(.L_19 - .L_18)
.L_18:
        /*004c*/ 	.word	0x00000000
        /*0050*/ 	.short	0x0000
        /*0052*/ 	.short	0x0000
        /*0054*/ 	.byte	0x00, 0xf5, 0x21, 0x00


	//----- nvinfo : EIATTR_SPARSE_MMA_MASK
	.align		4
.L_19:
        /*0058*/ 	.byte	0x03, 0x50
        /*005a*/ 	.short	0x0000


	//----- nvinfo : EIATTR_MAXREG_COUNT
	.align		4
        /*005c*/ 	.byte	0x03, 0x1b
        /*005e*/ 	.short	0x00ff


	//----- nvinfo : EIATTR_MERCURY_ISA_VERSION
	.align		4
        /*0060*/ 	.byte	0x03, 0x5f
        /*0062*/ 	.short	0x0101


	//----- nvinfo : EIATTR_VRC_CTA_INIT_COUNT
	.align		4
        /*0064*/ 	.byte	0x02, 0x4a
	.zero		1
	.zero		1


	//----- nvinfo : EIATTR_EXIT_INSTR_OFFSETS
	.align		4
        /*0068*/ 	.byte	0x04, 0x1c
        /*006a*/ 	.short	(.L_21 - .L_20)


	//   ....[0]....
.L_20:
        /*006c*/ 	.word	0x00000060


	//   ....[1]....
        /*0070*/ 	.word	0x00000340


	//   ....[2]....
        /*0074*/ 	.word	0x00000480


	//   ....[3]....
        /*0078*/ 	.word	0x00000560


	//   ....[4]....
        /*007c*/ 	.word	0x000005a0


	//----- nvinfo : EIATTR_CRS_STACK_SIZE
	.align		4
.L_21:
        /*0080*/ 	.byte	0x04, 0x1e
        /*0082*/ 	.short	(.L_23 - .L_22)
.L_22:
        /*0084*/ 	.word	0x00000000


	//----- nvinfo : EIATTR_CBANK_PARAM_SIZE
	.align		4
.L_23:
        /*0088*/ 	.byte	0x03, 0x19
        /*008a*/ 	.short	0x0028


	//----- nvinfo : EIATTR_PARAM_CBANK
	.align		4
        /*008c*/ 	.byte	0x04, 0x0a
        /*008e*/ 	.short	(.L_25 - .L_24)
	.align		4
.L_24:
        /*0090*/ 	.word	index@(.nv.constant0.vecAdd)
        /*0094*/ 	.short	0x0380
        /*0096*/ 	.short	0x0028


	//----- nvinfo : EIATTR_SW_WAR
	.align		4
.L_25:
        /*0098*/ 	.byte	0x04, 0x36
        /*009a*/ 	.short	(.L_27 - .L_26)
.L_26:
        /*009c*/ 	.word	0x00000008
.L_27:


//--------------------- .nv.callgraph             --------------------------
	.section	.nv.callgraph,"",@"SHT_CUDA_CALLGRAPH"
	.align	4
	.sectionentsize	8
	.align		4
        /*0000*/ 	.word	0x00000000
	.align		4
        /*0004*/ 	.word	0xffffffff
	.align		4
        /*0008*/ 	.word	0x00000000
	.align		4
        /*000c*/ 	.word	0xfffffffe
	.align		4
        /*0010*/ 	.word	0x00000000
	.align		4
        /*0014*/ 	.word	0xfffffffd
	.align		4
        /*0018*/ 	.word	0x00000000
	.align		4
        /*001c*/ 	.word	0xfffffffc


//--------------------- .text.vecAdd              --------------------------
	.section	.text.vecAdd,"ax",@progbits
	.align	128
        .global         vecAdd
        .type           vecAdd,@function
        .size           vecAdd,(.L_x_5 - vecAdd)
        .other          vecAdd,@"STO_CUDA_ENTRY STV_DEFAULT"
vecAdd:
.text.vecAdd:
[----:B------:R-:W-:Y:S01]  /*0000*/  LDC R1, c[0x0][0x37c] ;  /* 0x0000df00ff017b82 */ /* 0x000fe20000000800 */
[----:B------:R-:W0:Y:S01]  /*0010*/  LDCU.64 UR4, c[0x0][0x3a0] ;  /* 0x00007400ff0477ac */ /* 0x000e220008000a00 */
[----:B------:R-:W1:Y:S01]  /*0020*/  S2R R15, SR_CTAID.X ;  /* 0x00000000000f7919 */ /* 0x000e620000002500 */
[----:B------:R-:W2:Y:S01]  /*0030*/  S2R R0, SR_TID.X ;  /* 0x0000000000007919 */ /* 0x000ea20000002100 */
[----:B0-----:R-:W-:-:S04]  /*0040*/  ISETP.NE.U32.AND P0, PT, RZ, UR4, PT ;  /* 0x00000004ff007c0c */ /* 0x001fc8000bf05070 */
[----:B------:R-:W-:-:S13]  /*0050*/  ISETP.NE.AND.EX P0, PT, RZ, UR5, PT, P0 ;  /* 0x00000005ff007c0c */ /* 0x000fda000bf05300 */
[----:B-12---:R-:W-:Y:S05]  /*0060*/  @!P0 EXIT ;  /* 0x000000000000894d */ /* 0x006fea0003800000 */
[----:B------:R-:W0:Y:S01]  /*0070*/  LDC.64 R2, c[0x0][0x390] ;  /* 0x0000e400ff027b82 */ /* 0x000e220000000a00 */
[----:B------:R-:W1:Y:S01]  /*0080*/  LDCU UR6, c[0x0][0x360] ;  /* 0x00006c00ff0677ac */ /* 0x000e620008000800 */
[----:B------:R-:W-:Y:S01]  /*0090*/  UISETP.GE.U32.AND UP0, UPT, UR4, 0x8, UPT ;  /* 0x000000080400788c */ /* 0x000fe2000bf06070 */
[----:B------:R-:W2:Y:S03]  /*00a0*/  LDCU.64 UR8, c[0x0][0x358] ;  /* 0x00006b00ff0877ac */ /* 0x000ea60008000a00 */
[----:B------:R-:W-:Y:S01]  /*00b0*/  UISETP.GE.U32.AND.EX UP0, UPT, UR5, URZ, UPT, UP0 ;  /* 0x000000ff0500728c */ /* 0x000fe2000bf06100 */
[----:B------:R-:W3:Y:S01]  /*00c0*/  LDCU UR14, c[0x0][0x398] ;  /* 0x00007300ff0e77ac */ /* 0x000ee20008000800 */
[----:B------:R-:W4:Y:S01]  /*00d0*/  LDCU.64 UR10, c[0x0][0x380] ;  /* 0x00007000ff0a77ac */ /* 0x000f220008000a00 */
[----:B-1----:R-:W-:Y:S01]  /*00e0*/  IMAD R15, R15, UR6, R0 ;  /* 0x000000060f0f7c24 */ /* 0x002fe2000f8e0200 */
[----:B------:R-:W1:Y:S03]  /*00f0*/  LDCU.64 UR12, c[0x0][0x388] ;  /* 0x00007100ff0c77ac */ /* 0x000e660008000a00 */
[----:B0-----:R-:W-:Y:S01]  /*0100*/  IMAD.WIDE.U32 R2, R15, 0x4, R2 ;  /* 0x000000040f027825 */ /* 0x001fe200078e0002 */
[----:B------:R-:W-:Y:S01]  /*0110*/  ULOP3.LUT UR15, UR4, 0x7, URZ, 0xc0, !UPT ;  /* 0x00000007040f7892 */ /* 0x000fe2000f8ec0ff */
[----:B-1234-:R-:W-:Y:S11]  /*0120*/  BRA.U !UP0, `(.L_x_0) ;  /* 0x00000001087c7547 */ /* 0x01eff6000b800000 */
[----:B------:R-:W0:Y:S01]  /*0130*/  LDCU UR5, c[0x0][0x3a4] ;  /* 0x00007480ff0577ac */ /* 0x000e220008000800 */
[----:B------:R-:W-:-:S12]  /*0140*/  ULOP3.LUT UR4, UR4, 0xfffffff8, URZ, 0xc0, !UPT ;  /* 0xfffffff804047892 */ /* 0x000fd8000f8ec0ff */
.L_x_1:
[----:B------:R-:W-:Y:S01]  /*0150*/  UIADD3 UR4, UP0, UPT, UR4, -0x8, URZ ;  /* 0xfffffff804047890 */ /* 0x000fe2000ff1e0ff */
[----:B------:R-:W-:-:S03]  /*0160*/  MOV R12, 0x1b0 ;  /* 0x000001b0000c7802 */ /* 0x000fc60000000f00 */
[----:B0-----:R-:W-:Y:S02]  /*0170*/  UIADD3.X UR5, UPT, UPT, UR5, -0x1, URZ, UP0, !UPT ;  /* 0xffffffff05057890 */ /* 0x001fe400087fe4ff */
[----:B------:R-:W-:-:S04]  /*0180*/  UISETP.NE.U32.AND UP0, UPT, UR4, URZ, UPT ;  /* 0x000000ff0400728c */ /* 0x000fc8000bf05070 */
[----:B-1----:R-:W-:-:S11]  /*0190*/  UISETP.NE.AND.EX UP0, UPT, UR5, URZ, UPT, UP0 ;  /* 0x000000ff0500728c */ /* 0x002fd6000bf05300 */
[----:B------:R-:W-:Y:S05]  /*01a0*/  CALL.REL.NOINC `($vecAdd$_Z3addPiS_ii) ;  /* 0x0000000400007944 */ /* 0x000fea0003c00000 */
[----:B------:R0:W-:Y:S01]  /*01b0*/  STG.E desc[UR8][R2.64], R17 ;  /* 0x0000001102007986 */ /* 0x0001e2000c101908 */
[----:B------:R-:W-:-:S07]  /*01c0*/  MOV R12, 0x1e0 ;  /* 0x000001e0000c7802 */ /* 0x000fce0000000f00 */
[----:B0-----:R-:W-:Y:S05]  /*01d0*/  CALL.REL.NOINC `($vecAdd$_Z3addPiS_ii) ;  /* 0x0000000000f47944 */ /* 0x001fea0003c00000 */
        /* <DEDUP_REMOVED lines=19> */
[----:B------:R-:W-:Y:S05]  /*0310*/  BRA.U UP0, `(.L_x_1) ;  /* 0xfffffffd008c7547 */ /* 0x000fea000b83ffff */
.L_x_0:
[----:B------:R-:W-:-:S04]  /*0320*/  ISETP.NE.U32.AND P0, PT, RZ, UR15, PT ;  /* 0x0000000fff007c0c */ /* 0x000fc8000bf05070 */
[----:B------:R-:W-:-:S13]  /*0330*/  ISETP.NE.AND.EX P0, PT, RZ, RZ, PT, P0 ;  /* 0x000000ffff00720c */ /* 0x000fda0003f05300 */
[----:B------:R-:W-:Y:S05]  /*0340*/  @!P0 EXIT ;  /* 0x000000000000894d */ /* 0x000fea0003800000 */
[----:B------:R-:W0:Y:S01]  /*0350*/  LDCU UR4, c[0x0][0x3a0] ;  /* 0x00007400ff0477ac */ /* 0x000e220008000800 */
[----:B------:R-:W-:-:S04]  /*0360*/  UISETP.GE.U32.AND UP0, UPT, UR15, 0x4, UPT ;  /* 0x000000040f00788c */ /* 0x000fc8000bf06070 */
[----:B------:R-:W-:Y:S02]  /*0370*/  UISETP.GE.U32.AND.EX UP0, UPT, URZ, URZ, UPT, UP0 ;  /* 0x000000ffff00728c */ /* 0x000fe4000bf06100 */
[----:B0-----:R-:W-:-:S07]  /*0380*/  ULOP3.LUT UR4, UR4, 0x3, URZ, 0xc0, !UPT ;  /* 0x0000000304047892 */ /* 0x001fce000f8ec0ff */
[----:B------:R-:W-:Y:S05]  /*0390*/  BRA.U !UP0, `(.L_x_2) ;  /* 0x0000000108307547 */ /* 0x000fea000b800000 */
[----:B------:R-:W-:-:S07]  /*03a0*/  MOV R12, 0x3c0 ;  /* 0x000003c0000c7802 */ /* 0x000fce0000000f00 */
[----:B-1----:R-:W-:Y:S05]  /*03b0*/  CALL.REL.NOINC `($vecAdd$_Z3addPiS_ii) ;  /* 0x00000000007c7944 */ /* 0x002fea0003c00000 */
        /* <DEDUP_REMOVED lines=9> */
[----:B------:R0:W-:Y:S02]  /*0450*/  STG.E desc[UR8][R2.64], R17 ;  /* 0x0000001102007986 */ /* 0x0001e4000c101908 */
.L_x_2:
[----:B------:R-:W-:-:S04]  /*0460*/  ISETP.NE.U32.AND P0, PT, RZ, UR4, PT ;  /* 0x00000004ff007c0c */ /* 0x000fc8000bf05070 */
[----:B------:R-:W-:-:S13]  /*0470*/  ISETP.NE.AND.EX P0, PT, RZ, RZ, PT, P0 ;  /* 0x000000ffff00720c */ /* 0x000fda0003f05300 */
[----:B------:R-:W-:Y:S05]  /*0480*/  @!P0 EXIT ;  /* 0x000000000000894d */ /* 0x000fea0003800000 */
[----:B------:R-:W-:-:S04]  /*0490*/  UISETP.NE.U32.AND UP0, UPT, UR4, 0x1, UPT ;  /* 0x000000010400788c */ /* 0x000fc8000bf05070 */
[----:B------:R-:W-:-:S09]  /*04a0*/  UISETP.NE.AND.EX UP0, UPT, URZ, URZ, UPT, UP0 ;  /* 0x000000ffff00728c */ /* 0x000fd2000bf05300 */
[----:B------:R-:W-:Y:S05]  /*04b0*/  BRA.U !UP0, `(.L_x_3) ;  /* 0x0000000108187547 */ /* 0x000fea000b800000 */
[----:B------:R-:W-:-:S07]  /*04c0*/  MOV R12, 0x4e0 ;  /* 0x000004e0000c7802 */ /* 0x000fce0000000f00 */
[----:B01----:R-:W-:Y:S05]  /*04d0*/  CALL.REL.NOINC `($vecAdd$_Z3addPiS_ii) ;  /* 0x0000000000347944 */ /* 0x003fea0003c00000 */
[----:B------:R0:W-:Y:S01]  /*04e0*/  STG.E desc[UR8][R2.64], R17 ;  /* 0x0000001102007986 */ /* 0x0001e2000c101908 */
[----:B------:R-:W-:-:S07]  /*04f0*/  MOV R12, 0x510 ;  /* 0x00000510000c7802 */ /* 0x000fce0000000f00 */
[----:B0-----:R-:W-:Y:S05]  /*0500*/  CALL.REL.NOINC `($vecAdd$_Z3addPiS_ii) ;  /* 0x0000000000287944 */ /* 0x001fea0003c00000 */
[----:B------:R2:W-:Y:S02]  /*0510*/  STG.E desc[UR8][R2.64], R17 ;  /* 0x0000001102007986 */ /* 0x0005e4000c101908 */
.L_x_3:
[----:B------:R-:W3:Y:S02]  /*0520*/  LDC R0, c[0x0][0x3a0] ;  /* 0x0000e800ff007b82 */ /* 0x000ee40000000800 */
[----:B---3--:R-:W-:-:S04]  /*0530*/  LOP3.LUT R0, R0, 0x1, RZ, 0xc0, !PT ;  /* 0x0000000100007812 */ /* 0x008fc800078ec0ff */
[----:B------:R-:W-:-:S04]  /*0540*/  ISETP.NE.U32.AND P0, PT, R0, 0x1, PT ;  /* 0x000000010000780c */ /* 0x000fc80003f05070 */
[----:B------:R-:W-:-:S13]  /*0550*/  ISETP.NE.U32.AND.EX P0, PT, RZ, RZ, PT, P0 ;  /* 0x000000ffff00720c */ /* 0x000fda0003f05100 */
[----:B------:R-:W-:Y:S05]  /*0560*/  @P0 EXIT ;  /* 0x000000000000094d */ /* 0x000fea0003800000 */
[----:B------:R-:W-:-:S07]  /*0570*/  MOV R12, 0x590 ;  /* 0x00000590000c7802 */ /* 0x000fce0000000f00 */
[----:B012---:R-:W-:Y:S05]  /*0580*/  CALL.REL.NOINC `($vecAdd$_Z3addPiS_ii) ;  /* 0x0000000000087944 */ /* 0x007fea0003c00000 */
[----:B------:R-:W-:Y:S01]  /*0590*/  STG.E desc[UR8][R2.64], R17 ;  /* 0x0000001102007986 */ /* 0x000fe2000c101908 */
[----:B------:R-:W-:Y:S05]  /*05a0*/  EXIT ;  /* 0x000000000000794d */ /* 0x000fea0003800000 */
        .type           $vecAdd$_Z3addPiS_ii,@function
        .size           $vecAdd$_Z3addPiS_ii,(.L_x_5 - $vecAdd$_Z3addPiS_ii)
$vecAdd$_Z3addPiS_ii:
[----:B------:R-:W-:Y:S01]  /*05b0*/  ISETP.GE.AND P0, PT, R15, UR14, PT ;  /* 0x0000000e0f007c0c */ /* 0x000fe2000bf06270 */
[----:B------:R-:W0:Y:S01]  /*05c0*/  LDCU.64 UR6, c[0x0][0x358] ;  /* 0x00006b00ff0677ac */ /* 0x000e220008000a00 */
[----:B------:R-:W-:Y:S02]  /*05d0*/  IMAD.U32 R4, RZ, RZ, UR10 ;  /* 0x0000000aff047e24 */ /* 0x000fe4000f8e00ff */
[----:B------:R-:W-:Y:S02]  /*05e0*/  IMAD.U32 R5, RZ, RZ, UR11 ;  /* 0x0000000bff057e24 */ /* 0x000fe4000f8e00ff */
[----:B------:R-:W-:Y:S02]  /*05f0*/  IMAD.U32 R6, RZ, RZ, UR12 ;  /* 0x0000000cff067e24 */ /* 0x000fe4000f8e00ff */
[----:B------:R-:W-:-:S05]  /*0600*/  IMAD.U32 R7, RZ, RZ, UR13 ;  /* 0x0000000dff077e24 */ /* 0x000fca000f8e00ff */
[----:B------:R-:W-:-:S04]  /*0610*/  @!P0 IMAD.WIDE R8, R15, 0x4, R4 ;  /* 0x000000040f088825 */ /* 0x000fc800078e0204 */
[----:B------:R-:W-:Y:S02]  /*0620*/  @!P0 IMAD.WIDE R10, R15, 0x4, R6 ;  /* 0x000000040f0a8825 */ /* 0x000fe400078e0206 */
[----:B0-----:R-:W2:Y:S04]  /*0630*/  @!P0 LDG.E R8, desc[UR6][R8.64] ;  /* 0x0000000608088981 */ /* 0x001ea8000c1e1900 */
[----:B------:R-:W2:Y:S04]  /*0640*/  @!P0 LDG.E R11, desc[UR6][R10.64] ;  /* 0x000000060a0b8981 */ /* 0x000ea8000c1e1900 */
[----:B------:R-:W3:Y:S04]  /*0650*/  LDG.E R5, desc[UR6][R4.64] ;  /* 0x0000000604057981 */ /* 0x000ee8000c1e1900 */
[----:B------:R-:W3:Y:S01]  /*0660*/  LDG.E R6, desc[UR6][R6.64] ;  /* 0x0000000606067981 */ /* 0x000ee2000c1e1900 */
[----:B------:R-:W-:-:S02]  /*0670*/  IMAD.MOV.U32 R0, RZ, RZ, RZ ;  /* 0x000000ffff007224 */ /* 0x000fc400078e00ff */
[----:B------:R-:W-:Y:S02]  /*0680*/  IMAD.MOV.U32 R13, RZ, RZ, 0x0 ;  /* 0x00000000ff0d7424 */ /* 0x000fe400078e00ff */
[----:B--2---:R-:W-:-:S05]  /*0690*/  @!P0 IMAD.IADD R0, R8, 0x1, R11 ;  /* 0x0000000108008824 */ /* 0x004fca00078e020b */
[----:B---3--:R-:W-:Y:S01]  /*06a0*/  IADD3 R17, PT, PT, R6, R5, R0 ;  /* 0x0000000506117210 */ /* 0x008fe20007ffe000 */
[----:B------:R-:W-:Y:S06]  /*06b0*/  RET.REL.NODEC R12 `(vecAdd) ;  /* 0xfffffff80c507950 */ /* 0x000fec0003c3ffff */
.L_x_4:
[----:B------:R-:W-:-:S00]  /*06c0*/  BRA `(.L_x_4) ;  /* 0xfffffffc00fc7947 */ /* 0x000fc0000383ffff */
[----:B------:R-:W-:-:S00]  /*06d0*/  NOP ;  /* 0x0000000000007918 */ /* 0x000fc00000000000 */
        /* <DEDUP_REMOVED lines=10> */
.L_x_5:


//--------------------- .nv.shared.reserved.0     --------------------------
	.section	.nv.shared.reserved.0,"aw",@nobits
	.weak		__nv_reservedSMEM_offset_0_alias
	.size		__nv_reservedSMEM_offset_0_alias, 0, 64
	.other		__nv_reservedSMEM_offset_0_alias,@"STO_CUDA_RESERVED_SHARED STV_DEFAULT"
__nv_reservedSMEM_offset_0_alias:
	.zero		0
	.zero		64


//--------------------- .nv.constant0.vecAdd      --------------------------
	.section	.nv.constant0.vecAdd,"a",@progbits
	.sectionflags	@""
	.align	4
.nv.constant0.vecAdd:
	.zero		936


//--------------------- SYMBOLS --------------------------

	.type		.nv.reservedSmem.offset0,@object
	.size		.nv.reservedSmem.offset0,0x4
